	.headerflags	@"EF_CUDA_TEXMODE_UNIFIED EF_CUDA_64BIT_ADDRESS EF_CUDA_ACCELERATORS EF_CUDA_SM90 EF_CUDA_VIRTUAL_SM(EF_CUDA_SM90)"
	.elftype	@"ET_EXEC"


//--------------------- .nv.info                  --------------------------
	.section	.nv.info,"",@"SHT_CUDA_INFO"
	.align	4


	//----- nvinfo : EIATTR_REGCOUNT
	.align		4
        /*0000*/ 	.byte	0x04, 0x2f
        /*0002*/ 	.short	(.L_1 - .L_0)
	.align		4
.L_0:
        /*0004*/ 	.word	index@(triton_poi_fused__to_copy_4)
        /*0008*/ 	.word	0x00000008


	//----- nvinfo : EIATTR_MIN_STACK_SIZE
	.align		4
.L_1:
        /*000c*/ 	.byte	0x04, 0x12
        /*000e*/ 	.short	(.L_3 - .L_2)
	.align		4
.L_2:
        /*0010*/ 	.word	index@(triton_poi_fused__to_copy_4)
        /*0014*/ 	.word	0x00000000


	//----- nvinfo : EIATTR_FRAME_SIZE
	.align		4
.L_3:
        /*0018*/ 	.byte	0x04, 0x11
        /*001a*/ 	.short	(.L_5 - .L_4)
	.align		4
.L_4:
        /*001c*/ 	.word	index@(triton_poi_fused__to_copy_4)
        /*0020*/ 	.word	0x00000000


	//----- nvinfo : EIATTR_MIN_STACK_SIZE
	.align		4
.L_5:
        /*0024*/ 	.byte	0x04, 0x12
        /*0026*/ 	.short	(.L_7 - .L_6)
	.align		4
.L_6:
        /*0028*/ 	.word	index@(triton_poi_fused__to_copy_4)
        /*002c*/ 	.word	0x00000000
.L_7:


//--------------------- .nv.info.triton_poi_fused__to_copy_4 --------------------------
	.section	.nv.info.triton_poi_fused__to_copy_4,"",@"SHT_CUDA_INFO"
	.sectionflags	@""
	.align	4


	//----- nvinfo : EIATTR_CUDA_API_VERSION
	.align		4
        /*0000*/ 	.byte	0x04, 0x37
        /*0002*/ 	.short	(.L_9 - .L_8)
.L_8:
        /*0004*/ 	.word	0x0000007c


	//----- nvinfo : EIATTR_KPARAM_INFO
	.align		4
.L_9:
        /*0008*/ 	.byte	0x04, 0x17
        /*000a*/ 	.short	(.L_11 - .L_10)
.L_10:
        /*000c*/ 	.word	0x00000000
        /*0010*/ 	.short	0x0001
        /*0012*/ 	.short	0x0008
        /*0014*/ 	.byte	0x00, 0xf0, 0x11, 0x00


	//----- nvinfo : EIATTR_KPARAM_INFO
	.align		4
.L_11:
        /*0018*/ 	.byte	0x04, 0x17
        /*001a*/ 	.short	(.L_13 - .L_12)
.L_12:
        /*001c*/ 	.word	0x00000000
        /*0020*/ 	.short	0x0000
        /*0022*/ 	.short	0x0000
        /*0024*/ 	.byte	0x00, 0xf4, 0x21, 0x00


	//----- nvinfo : EIATTR_SPARSE_MMA_MASK
	.align		4
.L_13:
        /*0028*/ 	.byte	0x03, 0x50
        /*002a*/ 	.short	0x0000


	//----- nvinfo : EIATTR_MAXREG_COUNT
	.align		4
        /*002c*/ 	.byte	0x03, 0x1b
        /*002e*/ 	.short	0x00ff


	//----- nvinfo : EIATTR_EXIT_INSTR_OFFSETS
	.align		4
        /*0030*/ 	.byte	0x04, 0x1c
        /*0032*/ 	.short	(.L_15 - .L_14)


	//   ....[0]....
.L_14:
        /*0034*/ 	.word	0x00000090


	//   ....[1]....
        /*0038*/ 	.word	0x000000c0


	//----- nvinfo : EIATTR_REQNTID
	.align		4
.L_15:
        /*003c*/ 	.byte	0x04, 0x10
        /*003e*/ 	.short	(.L_17 - .L_16)
.L_16:
        /*0040*/ 	.word	0x00000020
        /*0044*/ 	.word	0x00000001
        /*0048*/ 	.word	0x00000001


	//----- nvinfo : EIATTR_CBANK_PARAM_SIZE
	.align		4
.L_17:
        /*004c*/ 	.byte	0x03, 0x19
        /*004e*/ 	.short	0x000c


	//----- nvinfo : EIATTR_PARAM_CBANK
	.align		4
        /*0050*/ 	.byte	0x04, 0x0a
        /*0052*/ 	.short	(.L_19 - .L_18)
	.align		4
.L_18:
        /*0054*/ 	.word	index@(.nv.constant0.triton_poi_fused__to_copy_4)
        /*0058*/ 	.short	0x0210
        /*005a*/ 	.short	0x000c


	//----- nvinfo : EIATTR_SW_WAR
	.align		4
.L_19:
        /*005c*/ 	.byte	0x04, 0x36
        /*005e*/ 	.short	(.L_21 - .L_20)
.L_20:
        /*0060*/ 	.word	0x00000008
.L_21:


//--------------------- .nv.callgraph             --------------------------
	.section	.nv.callgraph,"",@"SHT_CUDA_CALLGRAPH"
	.align	4
	.sectionentsize	8
	.align		4
        /*0000*/ 	.word	0x00000000
	.align		4
        /*0004*/ 	.word	0xffffffff
	.align		4
        /*0008*/ 	.word	0x00000000
	.align		4
        /*000c*/ 	.word	0xfffffffe
	.align		4
        /*0010*/ 	.word	0x00000000
	.align		4
        /*0014*/ 	.word	0xfffffffd
	.align		4
        /*0018*/ 	.word	0x00000000
	.align		4
        /*001c*/ 	.word	0xfffffffc


//--------------------- .text.triton_poi_fused__to_copy_4 --------------------------
	.section	.text.triton_poi_fused__to_copy_4,"ax",@progbits
	.align	128
        .global         triton_poi_fused__to_copy_4
        .type           triton_poi_fused__to_copy_4,@function
        .size           triton_poi_fused__to_copy_4,(.L_x_1 - triton_poi_fused__to_copy_4)
        .other          triton_poi_fused__to_copy_4,@"STO_CUDA_ENTRY STV_DEFAULT"
triton_poi_fused__to_copy_4:
.text.triton_poi_fused__to_copy_4:
[----:B------:R-:W0:Y:S02]  /*0000*/  LDC R1, c[0x0][0x28] ;  /* 0x00000a00ff017b82 */ /* 0x000e240000000800 */
[----:B------:R-:W1:Y:S01]  /*0010*/  S2R R0, SR_TID.X ;  /* 0x0000000000007919 */ /* 0x000e620000002100 */
[----:B------:R-:W2:Y:S01]  /*0020*/  LDC.64 R2, c[0x0][0x210] ;  /* 0x00008400ff027b82 */ /* 0x000ea20000000a00 */
[----:B------:R-:W3:Y:S01]  /*0030*/  S2R R5, SR_CTAID.X ;  /* 0x0000000000057919 */ /* 0x000ee20000002500 */
[----:B-1----:R-:W-:-:S05]  /*0040*/  IMAD.SHL.U32 R0, R0, 0x2, RZ ;  /* 0x0000000200007824 */ /* 0x002fca00078e00ff */
[----:B------:R-:W-:-:S04]  /*0050*/  LOP3.LUT R0, R0, 0x3e, RZ, 0xc0, !PT ;  /* 0x0000003e00007812 */ /* 0x000fc800078ec0ff */
[----:B---3--:R-:W-:-:S04]  /*0060*/  LEA R5, R5, R0, 0x6 ;  /* 0x0000000005057211 */ /* 0x008fc800078e30ff */
[C---:B------:R-:W-:Y:S01]  /*0070*/  ISETP.GE.AND P0, PT, R5.reuse, 0x40, PT ;  /* 0x000000400500780c */ /* 0x040fe20003f06270 */
[----:B--2---:R-:W-:-:S12]  /*0080*/  IMAD.WIDE R2, R5, 0x8, R2 ;  /* 0x0000000805027825 */ /* 0x004fd800078e0202 */
[----:B------:R-:W-:Y:S05]  /*0090*/  @P0 EXIT ;  /* 0x000000000000094d */ /* 0x000fea0003800000 */
[----:B------:R-:W-:Y:S02]  /*00a0*/  ULDC.64 UR4, c[0x0][0x208] ;  /* 0x0000820000047ab9 */ /* 0x000fe40000000a00 */
[----:B------:R-:W-:Y:S01]  /*00b0*/  STG.E.128 desc[UR4][R2.64], RZ ;  /* 0x000000ff02007986 */ /* 0x000fe2000c101d04 */
[----:B------:R-:W-:Y:S05]  /*00c0*/  EXIT ;  /* 0x000000000000794d */ /* 0x000fea0003800000 */
.L_x_0:
[----:B------:R-:W-:-:S00]  /*00d0*/  BRA `(.L_x_0) ;  /* 0xfffffffc00fc7947 */ /* 0x000fc0000383ffff */
[----:B------:R-:W-:-:S00]  /*00e0*/  NOP ;  /* 0x0000000000007918 */ /* 0x000fc00000000000 */
        /* <DEDUP_REMOVED lines=9> */
.L_x_1:


//--------------------- .nv.constant0.triton_poi_fused__to_copy_4 --------------------------
	.section	.nv.constant0.triton_poi_fused__to_copy_4,"a",@progbits
	.sectionflags	@""
	.align	4
.nv.constant0.triton_poi_fused__to_copy_4:
	.zero		540
